	.headerflags	@"EF_CUDA_TEXMODE_UNIFIED EF_CUDA_64BIT_ADDRESS EF_CUDA_ACCELERATORS EF_CUDA_SM90 EF_CUDA_VIRTUAL_SM(EF_CUDA_SM90)"
	.elftype	@"ET_EXEC"


//--------------------- .nv.info                  --------------------------
	.section	.nv.info,"",@"SHT_CUDA_INFO"
	.align	4


	//----- nvinfo : EIATTR_REGCOUNT
	.align		4
        /*0000*/ 	.byte	0x04, 0x2f
        /*0002*/ 	.short	(.L_1 - .L_0)
	.align		4
.L_0:
        /*0004*/ 	.word	index@(triton_poi_fused_convolution_leaky_relu_39)
        /*0008*/ 	.word	0x00000014


	//----- nvinfo : EIATTR_MIN_STACK_SIZE
	.align		4
.L_1:
        /*000c*/ 	.byte	0x04, 0x12
        /*000e*/ 	.short	(.L_3 - .L_2)
	.align		4
.L_2:
        /*0010*/ 	.word	index@(triton_poi_fused_convolution_leaky_relu_39)
        /*0014*/ 	.word	0x00000000


	//----- nvinfo : EIATTR_FRAME_SIZE
	.align		4
.L_3:
        /*0018*/ 	.byte	0x04, 0x11
        /*001a*/ 	.short	(.L_5 - .L_4)
	.align		4
.L_4:
        /*001c*/ 	.word	index@(triton_poi_fused_convolution_leaky_relu_39)
        /*0020*/ 	.word	0x00000000


	//----- nvinfo : EIATTR_MIN_STACK_SIZE
	.align		4
.L_5:
        /*0024*/ 	.byte	0x04, 0x12
        /*0026*/ 	.short	(.L_7 - .L_6)
	.align		4
.L_6:
        /*0028*/ 	.word	index@(triton_poi_fused_convolution_leaky_relu_39)
        /*002c*/ 	.word	0x00000000
.L_7:


//--------------------- .nv.info.triton_poi_fused_convolution_leaky_relu_39 --------------------------
	.section	.nv.info.triton_poi_fused_convolution_leaky_relu_39,"",@"SHT_CUDA_INFO"
	.sectionflags	@""
	.align	4


	//----- nvinfo : EIATTR_CUDA_API_VERSION
	.align		4
        /*0000*/ 	.byte	0x04, 0x37
        /*0002*/ 	.short	(.L_9 - .L_8)
.L_8:
        /*0004*/ 	.word	0x0000007c


	//----- nvinfo : EIATTR_KPARAM_INFO
	.align		4
.L_9:
        /*0008*/ 	.byte	0x04, 0x17
        /*000a*/ 	.short	(.L_11 - .L_10)
.L_10:
        /*000c*/ 	.word	0x00000000
        /*0010*/ 	.short	0x0005
        /*0012*/ 	.short	0x0028
        /*0014*/ 	.byte	0x00, 0xf0, 0x11, 0x00


	//----- nvinfo : EIATTR_KPARAM_INFO
	.align		4
.L_11:
        /*0018*/ 	.byte	0x04, 0x17
        /*001a*/ 	.short	(.L_13 - .L_12)
.L_12:
        /*001c*/ 	.word	0x00000000
        /*0020*/ 	.short	0x0004
        /*0022*/ 	.short	0x0020
        /*0024*/ 	.byte	0x00, 0xf4, 0x21, 0x00


	//----- nvinfo : EIATTR_KPARAM_INFO
	.align		4
.L_13:
        /*0028*/ 	.byte	0x04, 0x17
        /*002a*/ 	.short	(.L_15 - .L_14)
.L_14:
        /*002c*/ 	.word	0x00000000
        /*0030*/ 	.short	0x0003
        /*0032*/ 	.short	0x0018
        /*0034*/ 	.byte	0x00, 0xf4, 0x21, 0x00


	//----- nvinfo : EIATTR_KPARAM_INFO
	.align		4
.L_15:
        /*0038*/ 	.byte	0x04, 0x17
        /*003a*/ 	.short	(.L_17 - .L_16)
.L_16:
        /*003c*/ 	.word	0x00000000
        /*0040*/ 	.short	0x0002
        /*0042*/ 	.short	0x0010
        /*0044*/ 	.byte	0x00, 0xf4, 0x21, 0x00


	//----- nvinfo : EIATTR_KPARAM_INFO
	.align		4
.L_17:
        /*0048*/ 	.byte	0x04, 0x17
        /*004a*/ 	.short	(.L_19 - .L_18)
.L_18:
        /*004c*/ 	.word	0x00000000
        /*0050*/ 	.short	0x0001
        /*0052*/ 	.short	0x0008
        /*0054*/ 	.byte	0x00, 0xf4, 0x21, 0x00


	//----- nvinfo : EIATTR_KPARAM_INFO
	.align		4
.L_19:
        /*0058*/ 	.byte	0x04, 0x17
        /*005a*/ 	.short	(.L_21 - .L_20)
.L_20:
        /*005c*/ 	.word	0x00000000
        /*0060*/ 	.short	0x0000
        /*0062*/ 	.short	0x0000
        /*0064*/ 	.byte	0x00, 0xf4, 0x21, 0x00


	//----- nvinfo : EIATTR_SPARSE_MMA_MASK
	.align		4
.L_21:
        /*0068*/ 	.byte	0x03, 0x50
        /*006a*/ 	.short	0x0000


	//----- nvinfo : EIATTR_MAXREG_COUNT
	.align		4
        /*006c*/ 	.byte	0x03, 0x1b
        /*006e*/ 	.short	0x00ff


	//----- nvinfo : EIATTR_EXIT_INSTR_OFFSETS
	.align		4
        /*0070*/ 	.byte	0x04, 0x1c
        /*0072*/ 	.short	(.L_23 - .L_22)


	//   ....[0]....
.L_22:
        /*0074*/ 	.word	0x00000410


	//   ....[1]....
        /*0078*/ 	.word	0x00000430


	//----- nvinfo : EIATTR_REQNTID
	.align		4
.L_23:
        /*007c*/ 	.byte	0x04, 0x10
        /*007e*/ 	.short	(.L_25 - .L_24)
.L_24:
        /*0080*/ 	.word	0x00000080
        /*0084*/ 	.word	0x00000001
        /*0088*/ 	.word	0x00000001


	//----- nvinfo : EIATTR_CBANK_PARAM_SIZE
	.align		4
.L_25:
        /*008c*/ 	.byte	0x03, 0x19
        /*008e*/ 	.short	0x002c


	//----- nvinfo : EIATTR_PARAM_CBANK
	.align		4
        /*0090*/ 	.byte	0x04, 0x0a
        /*0092*/ 	.short	(.L_27 - .L_26)
	.align		4
.L_26:
        /*0094*/ 	.word	index@(.nv.constant0.triton_poi_fused_convolution_leaky_relu_39)
        /*0098*/ 	.short	0x0210
        /*009a*/ 	.short	0x002c


	//----- nvinfo : EIATTR_SW_WAR
	.align		4
.L_27:
        /*009c*/ 	.byte	0x04, 0x36
        /*009e*/ 	.short	(.L_29 - .L_28)
.L_28:
        /*00a0*/ 	.word	0x00000008
.L_29:


//--------------------- .nv.callgraph             --------------------------
	.section	.nv.callgraph,"",@"SHT_CUDA_CALLGRAPH"
	.align	4
	.sectionentsize	8
	.align		4
        /*0000*/ 	.word	0x00000000
	.align		4
        /*0004*/ 	.word	0xffffffff
	.align		4
        /*0008*/ 	.word	0x00000000
	.align		4
        /*000c*/ 	.word	0xfffffffe
	.align		4
        /*0010*/ 	.word	0x00000000
	.align		4
        /*0014*/ 	.word	0xfffffffd
	.align		4
        /*0018*/ 	.word	0x00000000
	.align		4
        /*001c*/ 	.word	0xfffffffc


//--------------------- .text.triton_poi_fused_convolution_leaky_relu_39 --------------------------
	.section	.text.triton_poi_fused_convolution_leaky_relu_39,"ax",@progbits
	.align	128
        .global         triton_poi_fused_convolution_leaky_relu_39
        .type           triton_poi_fused_convolution_leaky_relu_39,@function
        .size           triton_poi_fused_convolution_leaky_relu_39,(.L_x_1 - triton_poi_fused_convolution_leaky_relu_39)
        .other          triton_poi_fused_convolution_leaky_relu_39,@"STO_CUDA_ENTRY STV_DEFAULT"
triton_poi_fused_convolution_leaky_relu_39:
.text.triton_poi_fused_convolution_leaky_relu_39:
[----:B------:R-:W0:Y:S02]  /*0000*/  LDC R1, c[0x0][0x28] ;  /* 0x00000a00ff017b82 */ /* 0x000e240000000800 */
[----:B------:R-:W1:Y:S01]  /*0010*/  S2R R0, SR_TID.X ;  /* 0x0000000000007919 */ /* 0x000e620000002100 */
[----:B------:R-:W-:Y:S01]  /*0020*/  CS2R R16, SRZ ;  /* 0x0000000000107805 */ /* 0x000fe2000001ff00 */
[----:B------:R-:W-:Y:S01]  /*0030*/  ULDC.64 UR4, c[0x0][0x208] ;  /* 0x0000820000047ab9 */ /* 0x000fe20000000a00 */
[----:B------:R-:W-:Y:S01]  /*0040*/  ULDC.64 UR6, c[0x0][0x228] ;  /* 0x00008a0000067ab9 */ /* 0x000fe20000000a00 */
[----:B------:R-:W2:Y:S01]  /*0050*/  S2R R3, SR_CTAID.X ;  /* 0x0000000000037919 */ /* 0x000ea20000002500 */
[----:B------:R-:W-:Y:S01]  /*0060*/  ULDC.64 UR8, c[0x0][0x230] ;  /* 0x00008c0000087ab9 */ /* 0x000fe20000000a00 */
[----:B-1----:R-:W-:-:S05]  /*0070*/  IMAD.SHL.U32 R0, R0, 0x2, RZ ;  /* 0x0000000200007824 */ /* 0x002fca00078e00ff */
[----:B------:R-:W-:-:S05]  /*0080*/  LOP3.LUT R0, R0, 0xfe, RZ, 0xc0, !PT ;  /* 0x000000fe00007812 */ /* 0x000fca00078ec0ff */
[----:B--2---:R-:W-:-:S04]  /*0090*/  IMAD R0, R3, 0x100, R0 ;  /* 0x0000010003007824 */ /* 0x004fc800078e0200 */
[C---:B------:R-:W-:Y:S01]  /*00a0*/  IMAD.HI R4, R0.reuse, 0x38e38e39, RZ ;  /* 0x38e38e3900047827 */ /* 0x040fe200078e02ff */
[----:B------:R-:W-:-:S03]  /*00b0*/  ISETP.GE.AND P0, PT, R0, 0x1200, PT ;  /* 0x000012000000780c */ /* 0x000fc60003f06270 */
[----:B------:R-:W-:Y:S01]  /*00c0*/  VIADD R2, R0, 0x1 ;  /* 0x0000000100027836 */ /* 0x000fe20000000000 */
[----:B------:R-:W-:-:S03]  /*00d0*/  SHF.R.S32.HI R5, RZ, 0x1, R4 ;  /* 0x00000001ff057819 */ /* 0x000fc60000011404 */
[----:B------:R-:W-:Y:S01]  /*00e0*/  IMAD.HI R6, R2, 0x38e38e39, RZ ;  /* 0x38e38e3902067827 */ /* 0x000fe200078e02ff */
[----:B------:R-:W-:Y:S01]  /*00f0*/  LEA.HI R8, R4, R5, RZ, 0x1 ;  /* 0x0000000504087211 */ /* 0x000fe200078f08ff */
[----:B------:R-:W1:Y:S03]  /*0100*/  LDC.64 R2, c[0x0][0x220] ;  /* 0x00008800ff027b82 */ /* 0x000e660000000a00 */
[----:B------:R-:W-:Y:S02]  /*0110*/  SHF.R.S32.HI R7, RZ, 0x1, R6 ;  /* 0x00000001ff077819 */ /* 0x000fe40000011406 */
[----:B------:R-:W-:Y:S02]  /*0120*/  SHF.R.S32.HI R11, RZ, 0x1f, R8 ;  /* 0x0000001fff0b7819 */ /* 0x000fe40000011408 */
[----:B------:R-:W-:Y:S01]  /*0130*/  LEA.HI R9, R6, R7, RZ, 0x1 ;  /* 0x0000000706097211 */ /* 0x000fe200078f08ff */
[----:B------:R-:W2:Y:S01]  /*0140*/  LDC.64 R4, c[0x0][0x210] ;  /* 0x00008400ff047b82 */ /* 0x000ea20000000a00 */
[----:B------:R-:W-:-:S02]  /*0150*/  LEA.HI R11, R11, R8, RZ, 0x7 ;  /* 0x000000080b0b7211 */ /* 0x000fc400078f38ff */
[----:B------:R-:W-:Y:S02]  /*0160*/  SHF.R.S32.HI R10, RZ, 0x1f, R9 ;  /* 0x0000001fff0a7819 */ /* 0x000fe40000011409 */
[----:B------:R-:W-:Y:S02]  /*0170*/  LOP3.LUT R11, R11, 0xffffff80, RZ, 0xc0, !PT ;  /* 0xffffff800b0b7812 */ /* 0x000fe400078ec0ff */
[----:B------:R-:W-:Y:S01]  /*0180*/  LEA.HI R10, R10, R9, RZ, 0x7 ;  /* 0x000000090a0a7211 */ /* 0x000fe200078f38ff */
[----:B------:R-:W3:Y:S02]  /*0190*/  LDC.64 R6, c[0x0][0x218] ;  /* 0x00008600ff067b82 */ /* 0x000ee40000000a00 */
[----:B------:R-:W-:Y:S01]  /*01a0*/  IMAD.IADD R13, R8, 0x1, -R11 ;  /* 0x00000001080d7824 */ /* 0x000fe200078e0a0b */
[----:B------:R-:W-:-:S05]  /*01b0*/  LOP3.LUT R10, R10, 0xffffff80, RZ, 0xc0, !PT ;  /* 0xffffff800a0a7812 */ /* 0x000fca00078ec0ff */
[----:B------:R-:W-:Y:S01]  /*01c0*/  IMAD.IADD R15, R9, 0x1, -R10 ;  /* 0x00000001090f7824 */ /* 0x000fe200078e0a0a */
[----:B------:R-:W-:Y:S01]  /*01d0*/  CS2R R8, SRZ ;  /* 0x0000000000087805 */ /* 0x000fe2000001ff00 */
[----:B-1----:R-:W-:Y:S01]  /*01e0*/  IMAD.WIDE R12, R13, 0x4, R2 ;  /* 0x000000040d0c7825 */ /* 0x002fe200078e0202 */
[----:B------:R-:W-:-:S03]  /*01f0*/  CS2R R10, SRZ ;  /* 0x00000000000a7805 */ /* 0x000fc6000001ff00 */
[----:B------:R-:W-:Y:S01]  /*0200*/  IMAD.WIDE R14, R15, 0x4, R2 ;  /* 0x000000040f0e7825 */ /* 0x000fe200078e0202 */
[----:B------:R1:W4:Y:S03]  /*0210*/  @!P0 LDG.E.EL R17, desc[UR4][R12.64] ;  /* 0x000000040c118981 */ /* 0x000326000c2e1900 */
[C---:B--2---:R-:W-:Y:S01]  /*0220*/  IMAD.WIDE R4, R0.reuse, 0x4, R4 ;  /* 0x0000000400047825 */ /* 0x044fe200078e0204 */
[----:B------:R-:W2:Y:S04]  /*0230*/  @!P0 LDG.E.EL R16, desc[UR4][R14.64] ;  /* 0x000000040e108981 */ /* 0x000ea8000c2e1900 */
[----:B------:R-:W4:Y:S01]  /*0240*/  @!P0 LDG.E.64 R8, desc[UR4][R4.64] ;  /* 0x0000000404088981 */ /* 0x000f22000c1e1b00 */
[----:B---3--:R-:W-:-:S05]  /*0250*/  IMAD.WIDE R6, R0, 0x4, R6 ;  /* 0x0000000400067825 */ /* 0x008fca00078e0206 */
[----:B------:R-:W3:Y:S01]  /*0260*/  @!P0 LDG.E.64 R10, desc[UR4][R6.64] ;  /* 0x00000004060a8981 */ /* 0x000ee2000c1e1b00 */
[----:B-1----:R-:W-:Y:S02]  /*0270*/  SHF.R.S32.HI R13, RZ, 0x1f, R0 ;  /* 0x0000001fff0d7819 */ /* 0x002fe40000011400 */
[----:B------:R-:W-:Y:S02]  /*0280*/  IADD3 R2, P5, R0, UR6, RZ ;  /* 0x0000000600027c10 */ /* 0x000fe4000ffbe0ff */
[C---:B----4-:R-:W-:Y:S02]  /*0290*/  FSETP.GT.AND P4, PT, R17.reuse, -R8, PT ;  /* 0x800000081100720b */ /* 0x050fe40003f84000 */
[----:B--2---:R-:W-:Y:S02]  /*02a0*/  FSETP.GT.AND P3, PT, R16, -R9, PT ;  /* 0x800000091000720b */ /* 0x004fe40003f64000 */
[----:B------:R-:W-:Y:S02]  /*02b0*/  SEL R3, RZ, 0x1, !P4 ;  /* 0x00000001ff037807 */ /* 0x000fe40006000000 */
[----:B------:R-:W-:Y:S01]  /*02c0*/  SEL R12, RZ, 0x100, !P3 ;  /* 0x00000100ff0c7807 */ /* 0x000fe20005800000 */
[C---:B------:R-:W-:Y:S01]  /*02d0*/  FADD R8, R17.reuse, R8 ;  /* 0x0000000811087221 */ /* 0x040fe20000000000 */
[----:B---3--:R-:W-:Y:S01]  /*02e0*/  FSETP.GT.AND P2, PT, R17, -R10, PT ;  /* 0x8000000a1100720b */ /* 0x008fe20003f44000 */
[----:B------:R-:W-:Y:S01]  /*02f0*/  FADD R10, R10, R17 ;  /* 0x000000110a0a7221 */ /* 0x000fe20000000000 */
[C---:B------:R-:W-:Y:S01]  /*0300*/  FSETP.GT.AND P1, PT, R16.reuse, -R11, PT ;  /* 0x8000000b1000720b */ /* 0x040fe20003f24000 */
[----:B------:R-:W-:Y:S01]  /*0310*/  IMAD.IADD R17, R3, 0x1, R12 ;  /* 0x0000000103117824 */ /* 0x000fe200078e020c */
[----:B------:R-:W-:Y:S01]  /*0320*/  IADD3.X R3, R13, UR7, RZ, P5, !PT ;  /* 0x000000070d037c10 */ /* 0x000fe2000affe4ff */
[----:B------:R-:W-:Y:S01]  /*0330*/  FADD R9, R16, R9 ;  /* 0x0000000910097221 */ /* 0x000fe20000000000 */
[----:B------:R-:W-:-:S02]  /*0340*/  IADD3 R12, P5, R0, UR8, RZ ;  /* 0x00000008000c7c10 */ /* 0x000fc4000ffbe0ff */
[----:B------:R-:W-:Y:S02]  /*0350*/  SEL R0, RZ, 0x1, !P2 ;  /* 0x00000001ff007807 */ /* 0x000fe40005000000 */
[----:B------:R-:W-:Y:S01]  /*0360*/  SEL R15, RZ, 0x100, !P1 ;  /* 0x00000100ff0f7807 */ /* 0x000fe20004800000 */
[----:B------:R-:W-:Y:S01]  /*0370*/  @!P4 FMUL R8, R8, 0.10000000149011611938 ;  /* 0x3dcccccd0808c820 */ /* 0x000fe20000400000 */
[----:B------:R-:W-:Y:S01]  /*0380*/  @!P3 FMUL R9, R9, 0.10000000149011611938 ;  /* 0x3dcccccd0909b820 */ /* 0x000fe20000400000 */
[----:B------:R-:W-:Y:S02]  /*0390*/  IADD3.X R13, R13, UR9, RZ, P5, !PT ;  /* 0x000000090d0d7c10 */ /* 0x000fe4000affe4ff */
[----:B------:R-:W-:Y:S01]  /*03a0*/  IMAD.IADD R15, R0, 0x1, R15 ;  /* 0x00000001000f7824 */ /* 0x000fe200078e020f */
[----:B------:R1:W-:Y:S01]  /*03b0*/  @!P0 STG.E.U16 desc[UR4][R2.64], R17 ;  /* 0x0000001102008986 */ /* 0x0003e2000c101504 */
[----:B------:R-:W-:-:S03]  /*03c0*/  FADD R11, R11, R16 ;  /* 0x000000100b0b7221 */ /* 0x000fc60000000000 */
[----:B------:R1:W-:Y:S01]  /*03d0*/  @!P0 STG.E.64 desc[UR4][R4.64], R8 ;  /* 0x0000000804008986 */ /* 0x0003e2000c101b04 */
[----:B------:R-:W-:-:S03]  /*03e0*/  @!P2 FMUL R10, R10, 0.10000000149011611938 ;  /* 0x3dcccccd0a0aa820 */ /* 0x000fc60000400000 */
[----:B------:R1:W-:Y:S01]  /*03f0*/  @!P0 STG.E.U16 desc[UR4][R12.64], R15 ;  /* 0x0000000f0c008986 */ /* 0x0003e2000c101504 */
[----:B------:R-:W-:Y:S01]  /*0400*/  @!P1 FMUL R11, R11, 0.10000000149011611938 ;  /* 0x3dcccccd0b0b9820 */ /* 0x000fe20000400000 */
[----:B------:R-:W-:Y:S06]  /*0410*/  @P0 EXIT ;  /* 0x000000000000094d */ /* 0x000fec0003800000 */
[----:B------:R-:W-:Y:S01]  /*0420*/  STG.E.64 desc[UR4][R6.64], R10 ;  /* 0x0000000a06007986 */ /* 0x000fe2000c101b04 */
[----:B------:R-:W-:Y:S05]  /*0430*/  EXIT ;  /* 0x000000000000794d */ /* 0x000fea0003800000 */
.L_x_0:
[----:B------:R-:W-:-:S00]  /*0440*/  BRA `(.L_x_0) ;  /* 0xfffffffc00fc7947 */ /* 0x000fc0000383ffff */
[----:B------:R-:W-:-:S00]  /*0450*/  NOP ;  /* 0x0000000000007918 */ /* 0x000fc00000000000 */
        /* <DEDUP_REMOVED lines=10> */
.L_x_1:


//--------------------- .nv.constant0.triton_poi_fused_convolution_leaky_relu_39 --------------------------
	.section	.nv.constant0.triton_poi_fused_convolution_leaky_relu_39,"a",@progbits
	.sectionflags	@""
	.align	4
.nv.constant0.triton_poi_fused_convolution_leaky_relu_39:
	.zero		572
